//
// Generated by NVIDIA NVVM Compiler
//
// Compiler Build ID: CL-36424714
// Cuda compilation tools, release 13.0, V13.0.88
// Based on NVVM 20.0.0
//

.version 9.0
.target sm_100
.address_size 64

	// .globl	_Z17SumPoolingByBatchiPKSt4pairIttEPKfPPf
.extern .func  (.param .b32 func_retval0) vprintf
(
	.param .b64 vprintf_param_0,
	.param .b64 vprintf_param_1
)
;
.global .align 1 .b8 $str[12] = {37, 100, 44, 32, 37, 100, 44, 32, 37, 100, 10};

.visible .entry _Z17SumPoolingByBatchiPKSt4pairIttEPKfPPf(
	.param .u32 _Z17SumPoolingByBatchiPKSt4pairIttEPKfPPf_param_0,
	.param .u64 .ptr .align 1 _Z17SumPoolingByBatchiPKSt4pairIttEPKfPPf_param_1,
	.param .u64 .ptr .align 1 _Z17SumPoolingByBatchiPKSt4pairIttEPKfPPf_param_2,
	.param .u64 .ptr .align 1 _Z17SumPoolingByBatchiPKSt4pairIttEPKfPPf_param_3
)
{
	.reg .b32 	%r<11>;
	.reg .b32 	%f<3>;
	.reg .b64 	%rd<19>;

	ld.param.u32 	%r1, [_Z17SumPoolingByBatchiPKSt4pairIttEPKfPPf_param_0];
	ld.param.u64 	%rd1, [_Z17SumPoolingByBatchiPKSt4pairIttEPKfPPf_param_1];
	ld.param.u64 	%rd2, [_Z17SumPoolingByBatchiPKSt4pairIttEPKfPPf_param_2];
	ld.param.u64 	%rd3, [_Z17SumPoolingByBatchiPKSt4pairIttEPKfPPf_param_3];
	cvta.to.global.u64 	%rd4, %rd2;
	cvta.to.global.u64 	%rd5, %rd3;
	cvta.to.global.u64 	%rd6, %rd1;
	mov.u32 	%r2, %ctaid.x;
	shl.b32 	%r3, %r2, 3;
	mov.u32 	%r4, %tid.y;
	add.s32 	%r5, %r3, %r4;
	mul.lo.s32 	%r6, %r5, %r1;
	cvt.s64.s32 	%rd7, %r6;
	mul.wide.s32 	%rd8, %r5, 4;
	add.s64 	%rd9, %rd6, %rd8;
	ld.global.u16 	%r7, [%rd9];
	ld.global.u16 	%r8, [%rd9+2];
	mul.wide.u32 	%rd10, %r7, 8;
	add.s64 	%rd11, %rd5, %rd10;
	ld.global.u64 	%rd12, [%rd11];
	mov.u32 	%r9, %tid.x;
	mad.lo.s32 	%r10, %r1, %r8, %r9;
	mul.wide.u32 	%rd13, %r10, 4;
	add.s64 	%rd14, %rd12, %rd13;
	cvt.u64.u32 	%rd15, %r9;
	add.s64 	%rd16, %rd7, %rd15;
	shl.b64 	%rd17, %rd16, 2;
	add.s64 	%rd18, %rd4, %rd17;
	ld.global.f32 	%f1, [%rd18];
	atom.add.f32 	%f2, [%rd14], %f1;
	ret;

}
	// .globl	_Z8TestLanev
.visible .entry _Z8TestLanev()
{
	.local .align 8 .b8 	__local_depot1[16];
	.reg .b64 	%SP;
	.reg .b64 	%SPL;
	.reg .b32 	%r<6>;
	.reg .b64 	%rd<5>;

	mov.u64 	%SPL, __local_depot1;
	cvta.local.u64 	%SP, %SPL;
	add.u64 	%rd1, %SP, 0;
	add.u64 	%rd2, %SPL, 0;
	mov.u32 	%r2, %tid.x;
	mov.u32 	%r3, %tid.y;
	// begin inline asm
	mov.u32 %r1, %laneid;
	// end inline asm
	st.local.v2.u32 	[%rd2], {%r2, %r3};
	st.local.u32 	[%rd2+8], %r1;
	mov.u64 	%rd3, $str;
	cvta.global.u64 	%rd4, %rd3;
	{ // callseq 0, 0
	.param .b64 param0;
	st.param.b64 	[param0], %rd4;
	.param .b64 param1;
	st.param.b64 	[param1], %rd1;
	.param .b32 retval0;
	call.uni (retval0), 
	vprintf, 
	(
	param0, 
	param1
	);
	ld.param.b32 	%r4, [retval0];
	} // callseq 0
	ret;

}


// ===== COMPILED SASS (sm_100) =====

	.target	sm_100

	.elftype	@"ET_EXEC"


//--------------------- .note.nv.tkinfo           --------------------------
	.section	.note.nv.tkinfo,"",@"SHT_NOTE"
	.sectionflags	@"SHF_NOTE_NV_TKINFO"
	.tkinfo
        /*0018*/ 	.word	0x00000002
        /*0030*/ 	.string	""
        /*0030*/ 	.string	"ptxas"
        /*0030*/ 	.string	"Cuda compilation tools, release 13.0, V13.0.88"
        /*0030*/ 	.string	"Build cuda_13.0.r13.0/compiler.36424714_0"
        /*0030*/ 	.string	"-arch sm_100 -m 64 "



//--------------------- .note.nv.cuinfo           --------------------------
	.section	.note.nv.cuinfo,"",@"SHT_NOTE"
	.sectionflags	@"SHF_NOTE_NV_CUINFO"
        /*0018*/ 	.short	0x0002
        /*001a*/ 	.short	0x0064
        /*001c*/ 	.short	0x0082
	.zero		2


//--------------------- .nv.info                  --------------------------
	.section	.nv.info,"",@"SHT_CUDA_INFO"
	.align	4


	//----- nvinfo : EIATTR_REGCOUNT
	.align		4
        /*0000*/ 	.byte	0x04, 0x2f
        /*0002*/ 	.short	(.L_2 - .L_1)
	.align		4
.L_1:
        /*0004*/ 	.word	index@(_Z17SumPoolingByBatchiPKSt4pairIttEPKfPPf)
        /*0008*/ 	.word	0x0000000d


	//----- nvinfo : EIATTR_FRAME_SIZE
	.align		4
.L_2:
        /*000c*/ 	.byte	0x04, 0x11
        /*000e*/ 	.short	(.L_4 - .L_3)
	.align		4
.L_3:
        /*0010*/ 	.word	index@(_Z17SumPoolingByBatchiPKSt4pairIttEPKfPPf)
        /*0014*/ 	.word	0x00000000


	//----- nvinfo : EIATTR_REGCOUNT
	.align		4
.L_4:
        /*0018*/ 	.byte	0x04, 0x2f
        /*001a*/ 	.short	(.L_6 - .L_5)
	.align		4
.L_5:
        /*001c*/ 	.word	index@(_Z8TestLanev)
        /*0020*/ 	.word	0x00000018


	//----- nvinfo : EIATTR_FRAME_SIZE
	.align		4
.L_6:
        /*0024*/ 	.byte	0x04, 0x11
        /*0026*/ 	.short	(.L_8 - .L_7)
	.align		4
.L_7:
        /*0028*/ 	.word	index@(_Z8TestLanev)
        /*002c*/ 	.word	0x00000010


	//----- nvinfo : EIATTR_MIN_STACK_SIZE
	.align		4
.L_8:
        /*0030*/ 	.byte	0x04, 0x12
        /*0032*/ 	.short	(.L_10 - .L_9)
	.align		4
.L_9:
        /*0034*/ 	.word	index@(_Z8TestLanev)
        /*0038*/ 	.word	0x00000010


	//----- nvinfo : EIATTR_MIN_STACK_SIZE
	.align		4
.L_10:
        /*003c*/ 	.byte	0x04, 0x12
        /*003e*/ 	.short	(.L_12 - .L_11)
	.align		4
.L_11:
        /*0040*/ 	.word	index@(_Z17SumPoolingByBatchiPKSt4pairIttEPKfPPf)
        /*0044*/ 	.word	0x00000000
.L_12:


//--------------------- .nv.compat                --------------------------
	.section	.nv.compat,"",@"SHT_CUDA_COMPAT_INFO"
	.align	4
        /*0000*/ 	.byte	0x02, 0x09, 0x00, 0x00, 0x02, 0x02, 0x01, 0x00, 0x02, 0x05, 0x05, 0x00, 0x03, 0x07, 0x01, 0x01
        /*0010*/ 	.byte	0x02, 0x03, 0x00, 0x00, 0x02, 0x06, 0x01, 0x00, 0x04, 0x0b, 0x08, 0x00, 0x09, 0x00, 0x00, 0x00
        /*0020*/ 	.byte	0x00, 0x00, 0x00, 0x00


//--------------------- .nv.info._Z8TestLanev     --------------------------
	.section	.nv.info._Z8TestLanev,"",@"SHT_CUDA_INFO"
	.sectionflags	@""
	.align	4


	//----- nvinfo : EIATTR_CUDA_API_VERSION
	.align		4
        /*0000*/ 	.byte	0x04, 0x37
        /*0002*/ 	.short	(.L_14 - .L_13)
.L_13:
        /*0004*/ 	.word	0x00000082


	//----- nvinfo : EIATTR_SPARSE_MMA_MASK
	.align		4
.L_14:
        /*0008*/ 	.byte	0x03, 0x50
        /*000a*/ 	.short	0x0000


	//----- nvinfo : EIATTR_MAXREG_COUNT
	.align		4
        /*000c*/ 	.byte	0x03, 0x1b
        /*000e*/ 	.short	0x00ff


	//----- nvinfo : EIATTR_EXTERNS
	.align		4
        /*0010*/ 	.byte	0x04, 0x0f
        /*0012*/ 	.short	(.L_16 - .L_15)


	//   ....[0]....
	.align		4
.L_15:
        /*0014*/ 	.word	index@(vprintf)


	//----- nvinfo : EIATTR_MERCURY_ISA_VERSION
	.align		4
.L_16:
        /*0018*/ 	.byte	0x03, 0x5f
        /*001a*/ 	.short	0x0101


	//----- nvinfo : EIATTR_VRC_CTA_INIT_COUNT
	.align		4
        /*001c*/ 	.byte	0x02, 0x4a
	.zero		1
	.zero		1


	//----- nvinfo : EIATTR_SYSCALL_OFFSETS
	.align		4
        /*0020*/ 	.byte	0x04, 0x46
        /*0022*/ 	.short	(.L_18 - .L_17)


	//   ....[0]....
.L_17:
        /*0024*/ 	.word	0x00000110


	//----- nvinfo : EIATTR_EXIT_INSTR_OFFSETS
	.align		4
.L_18:
        /*0028*/ 	.byte	0x04, 0x1c
        /*002a*/ 	.short	(.L_20 - .L_19)


	//   ....[0]....
.L_19:
        /*002c*/ 	.word	0x00000120


	//----- nvinfo : EIATTR_SW_WAR
	.align		4
.L_20:
        /*0030*/ 	.byte	0x04, 0x36
        /*0032*/ 	.short	(.L_22 - .L_21)
.L_21:
        /*0034*/ 	.word	0x00000008
.L_22:


//--------------------- .nv.info._Z17SumPoolingByBatchiPKSt4pairIttEPKfPPf --------------------------
	.section	.nv.info._Z17SumPoolingByBatchiPKSt4pairIttEPKfPPf,"",@"SHT_CUDA_INFO"
	.sectionflags	@""
	.align	4


	//----- nvinfo : EIATTR_CUDA_API_VERSION
	.align		4
        /*0000*/ 	.byte	0x04, 0x37
        /*0002*/ 	.short	(.L_24 - .L_23)
.L_23:
        /*0004*/ 	.word	0x00000082


	//----- nvinfo : EIATTR_KPARAM_INFO
	.align		4
.L_24:
        /*0008*/ 	.byte	0x04, 0x17
        /*000a*/ 	.short	(.L_26 - .L_25)
.L_25:
        /*000c*/ 	.word	0x00000000
        /*0010*/ 	.short	0x0003
        /*0012*/ 	.short	0x0018
        /*0014*/ 	.byte	0x00, 0xf5, 0x21, 0x00


	//----- nvinfo : EIATTR_KPARAM_INFO
	.align		4
.L_26:
        /*0018*/ 	.byte	0x04, 0x17
        /*001a*/ 	.short	(.L_28 - .L_27)
.L_27:
        /*001c*/ 	.word	0x00000000
        /*0020*/ 	.short	0x0002
        /*0022*/ 	.short	0x0010
        /*0024*/ 	.byte	0x00, 0xf5, 0x21, 0x00


	//----- nvinfo : EIATTR_KPARAM_INFO
	.align		4
.L_28:
        /*0028*/ 	.byte	0x04, 0x17
        /*002a*/ 	.short	(.L_30 - .L_29)
.L_29:
        /*002c*/ 	.word	0x00000000
        /*0030*/ 	.short	0x0001
        /*0032*/ 	.short	0x0008
        /*0034*/ 	.byte	0x00, 0xf5, 0x21, 0x00


	//----- nvinfo : EIATTR_KPARAM_INFO
	.align		4
.L_30:
        /*0038*/ 	.byte	0x04, 0x17
        /*003a*/ 	.short	(.L_32 - .L_31)
.L_31:
        /*003c*/ 	.word	0x00000000
        /*0040*/ 	.short	0x0000
        /*0042*/ 	.short	0x0000
        /*0044*/ 	.byte	0x00, 0xf0, 0x11, 0x00


	//----- nvinfo : EIATTR_SPARSE_MMA_MASK
	.align		4
.L_32:
        /*0048*/ 	.byte	0x03, 0x50
        /*004a*/ 	.short	0x0000


	//----- nvinfo : EIATTR_MAXREG_COUNT
	.align		4
        /*004c*/ 	.byte	0x03, 0x1b
        /*004e*/ 	.short	0x00ff


	//----- nvinfo : EIATTR_MERCURY_ISA_VERSION
	.align		4
        /*0050*/ 	.byte	0x03, 0x5f
        /*0052*/ 	.short	0x0101


	//----- nvinfo : EIATTR_VRC_CTA_INIT_COUNT
	.align		4
        /*0054*/ 	.byte	0x02, 0x4a
	.zero		1
	.zero		1


	//----- nvinfo : EIATTR_EXIT_INSTR_OFFSETS
	.align		4
        /*0058*/ 	.byte	0x04, 0x1c
        /*005a*/ 	.short	(.L_34 - .L_33)


	//   ....[0]....
.L_33:
        /*005c*/ 	.word	0x00000180


	//   ....[1]....
        /*0060*/ 	.word	0x00000200


	//   ....[2]....
        /*0064*/ 	.word	0x00000280


	//   ....[3]....
        /*0068*/ 	.word	0x000002c0


	//----- nvinfo : EIATTR_CRS_STACK_SIZE
	.align		4
.L_34:
        /*006c*/ 	.byte	0x04, 0x1e
        /*006e*/ 	.short	(.L_36 - .L_35)
.L_35:
        /*0070*/ 	.word	0x00000000


	//----- nvinfo : EIATTR_CBANK_PARAM_SIZE
	.align		4
.L_36:
        /*0074*/ 	.byte	0x03, 0x19
        /*0076*/ 	.short	0x0020


	//----- nvinfo : EIATTR_PARAM_CBANK
	.align		4
        /*0078*/ 	.byte	0x04, 0x0a
        /*007a*/ 	.short	(.L_38 - .L_37)
	.align		4
.L_37:
        /*007c*/ 	.word	index@(.nv.constant0._Z17SumPoolingByBatchiPKSt4pairIttEPKfPPf)
        /*0080*/ 	.short	0x0380
        /*0082*/ 	.short	0x0020


	//----- nvinfo : EIATTR_SW_WAR
	.align		4
.L_38:
        /*0084*/ 	.byte	0x04, 0x36
        /*0086*/ 	.short	(.L_40 - .L_39)
.L_39:
        /*0088*/ 	.word	0x00000008
.L_40:


//--------------------- .nv.callgraph             --------------------------
	.section	.nv.callgraph,"",@"SHT_CUDA_CALLGRAPH"
	.align	4
	.sectionentsize	8
	.align		4
        /*0000*/ 	.word	0x00000000
	.align		4
        /*0004*/ 	.word	0xffffffff
	.align		4
        /*0008*/ 	.word	index@(_Z8TestLanev)
	.align		4
        /*000c*/ 	.word	index@(vprintf)
	.align		4
        /*0010*/ 	.word	0x00000000
	.align		4
        /*0014*/ 	.word	0xfffffffe
	.align		4
        /*0018*/ 	.word	0x00000000
	.align		4
        /*001c*/ 	.word	0xfffffffd
	.align		4
        /*0020*/ 	.word	0x00000000
	.align		4
        /*0024*/ 	.word	0xfffffffc


//--------------------- .nv.constant4             --------------------------
	.section	.nv.constant4,"a",@progbits
	.align	8
	.align		8
.nv.constant4:
        /*0000*/ 	.dword	vprintf
	.align		8
        /*0008*/ 	.dword	$str


//--------------------- .text._Z8TestLanev        --------------------------
	.section	.text._Z8TestLanev,"ax",@progbits
	.align	128
        .global         _Z8TestLanev
        .type           _Z8TestLanev,@function
        .size           _Z8TestLanev,(.L_x_7 - _Z8TestLanev)
        .other          _Z8TestLanev,@"STO_CUDA_ENTRY STV_DEFAULT"
_Z8TestLanev:
.text._Z8TestLanev:
[----:B------:R-:W0:Y:S01]  /*0000*/  LDC R1, c[0x0][0x37c] ;  /* 0x0000df00ff017b82 */ /* 0x000e220000000800 */
[----:B------:R-:W1:Y:S01]  /*0010*/  S2R R8, SR_TID.X ;  /* 0x0000000000087919 */ /* 0x000e620000002100 */
[----:B0-----:R-:W-:Y:S01]  /*0020*/  VIADD R1, R1, 0xfffffff0 ;  /* 0xfffffff001017836 */ /* 0x001fe20000000000 */
[----:B------:R-:W-:Y:S01]  /*0030*/  MOV R0, 0x0 ;  /* 0x0000000000007802 */ /* 0x000fe20000000f00 */
[----:B------:R-:W0:Y:S01]  /*0040*/  LDCU UR4, c[0x0][0x2f8] ;  /* 0x00005f00ff0477ac */ /* 0x000e220008000800 */
[----:B------:R-:W1:Y:S03]  /*0050*/  S2R R9, SR_TID.Y ;  /* 0x0000000000097919 */ /* 0x000e660000002200 */
[----:B------:R2:W3:Y:S01]  /*0060*/  LDC.64 R2, c[0x4][R0] ;  /* 0x0100000000027b82 */ /* 0x0004e20000000a00 */
[----:B------:R-:W4:Y:S01]  /*0070*/  LDCU.64 UR6, c[0x4][0x8] ;  /* 0x01000100ff0677ac */ /* 0x000f220008000a00 */
[----:B------:R-:W5:Y:S01]  /*0080*/  S2R R10, SR_LANEID ;  /* 0x00000000000a7919 */ /* 0x000f620000000000 */
[----:B------:R-:W2:Y:S01]  /*0090*/  LDCU UR5, c[0x0][0x2fc] ;  /* 0x00005f80ff0577ac */ /* 0x000ea20008000800 */
[----:B0-----:R-:W-:Y:S01]  /*00a0*/  IADD3 R6, P0, PT, R1, UR4, RZ ;  /* 0x0000000401067c10 */ /* 0x001fe2000ff1e0ff */
[----:B----4-:R-:W-:Y:S01]  /*00b0*/  IMAD.U32 R4, RZ, RZ, UR6 ;  /* 0x00000006ff047e24 */ /* 0x010fe2000f8e00ff */
[----:B------:R-:W-:-:S03]  /*00c0*/  MOV R5, UR7 ;  /* 0x0000000700057c02 */ /* 0x000fc60008000f00 */
[----:B--2---:R-:W-:Y:S01]  /*00d0*/  IMAD.X R7, RZ, RZ, UR5, P0 ;  /* 0x00000005ff077e24 */ /* 0x004fe200080e06ff */
[----:B-1----:R0:W-:Y:S04]  /*00e0*/  STL.64 [R1], R8 ;  /* 0x0000000801007387 */ /* 0x0021e80000100a00 */
[----:B-----5:R0:W-:Y:S03]  /*00f0*/  STL [R1+0x8], R10 ;  /* 0x0000080a01007387 */ /* 0x0201e60000100800 */
[----:B------:R-:W-:-:S07]  /*0100*/  LEPC R20, `(.L_x_0) ;  /* 0x000000001014794e */ /* 0x000fce0000000000 */
[----:B0--3--:R-:W-:Y:S05]  /*0110*/  CALL.ABS.NOINC R2 ;  /* 0x0000000002007343 */ /* 0x009fea0003c00000 */
.L_x_0:
[----:B------:R-:W-:Y:S05]  /*0120*/  EXIT ;  /* 0x000000000000794d */ /* 0x000fea0003800000 */
.L_x_1:
[----:B------:R-:W-:-:S00]  /*0130*/  BRA `(.L_x_1) ;  /* 0xfffffffc00fc7947 */ /* 0x000fc0000383ffff */
[----:B------:R-:W-:-:S00]  /*0140*/  NOP ;  /* 0x0000000000007918 */ /* 0x000fc00000000000 */
        /* <DEDUP_REMOVED lines=11> */
.L_x_7:


//--------------------- .text._Z17SumPoolingByBatchiPKSt4pairIttEPKfPPf --------------------------
	.section	.text._Z17SumPoolingByBatchiPKSt4pairIttEPKfPPf,"ax",@progbits
	.align	128
        .global         _Z17SumPoolingByBatchiPKSt4pairIttEPKfPPf
        .type           _Z17SumPoolingByBatchiPKSt4pairIttEPKfPPf,@function
        .size           _Z17SumPoolingByBatchiPKSt4pairIttEPKfPPf,(.L_x_8 - _Z17SumPoolingByBatchiPKSt4pairIttEPKfPPf)
        .other          _Z17SumPoolingByBatchiPKSt4pairIttEPKfPPf,@"STO_CUDA_ENTRY STV_DEFAULT"
_Z17SumPoolingByBatchiPKSt4pairIttEPKfPPf:
.text._Z17SumPoolingByBatchiPKSt4pairIttEPKfPPf:
[----:B------:R-:W-:Y:S01]  /*0000*/  LDC R1, c[0x0][0x37c] ;  /* 0x0000df00ff017b82 */ /* 0x000fe20000000800 */
[----:B------:R-:W0:Y:S07]  /*0010*/  S2R R7, SR_CTAID.X ;  /* 0x0000000000077919 */ /* 0x000e2e0000002500 */
[----:B------:R-:W1:Y:S01]  /*0020*/  LDC.64 R2, c[0x0][0x388] ;  /* 0x0000e200ff027b82 */ /* 0x000e620000000a00 */
[----:B------:R-:W2:Y:S01]  /*0030*/  LDCU.64 UR4, c[0x0][0x358] ;  /* 0x00006b00ff0477ac */ /* 0x000ea20008000a00 */
[----:B------:R-:W0:Y:S01]  /*0040*/  S2R R0, SR_TID.Y ;  /* 0x0000000000007919 */ /* 0x000e220000002200 */
[----:B------:R-:W3:Y:S01]  /*0050*/  LDCU UR6, c[0x0][0x380] ;  /* 0x00007000ff0677ac */ /* 0x000ee20008000800 */
[----:B------:R-:W4:Y:S04]  /*0060*/  S2R R6, SR_TID.X ;  /* 0x0000000000067919 */ /* 0x000f280000002100 */
[----:B------:R-:W5:Y:S01]  /*0070*/  LDC.64 R4, c[0x0][0x398] ;  /* 0x0000e600ff047b82 */ /* 0x000f620000000a00 */
[----:B------:R-:W4:Y:S01]  /*0080*/  LDCU.64 UR8, c[0x0][0x390] ;  /* 0x00007200ff0877ac */ /* 0x000f220008000a00 */
[----:B0-----:R-:W-:-:S05]  /*0090*/  LEA R7, R7, R0, 0x3 ;  /* 0x0000000007077211 */ /* 0x001fca00078e18ff */
[----:B-1----:R-:W-:-:S05]  /*00a0*/  IMAD.WIDE R2, R7, 0x4, R2 ;  /* 0x0000000407027825 */ /* 0x002fca00078e0202 */
[----:B--2---:R-:W5:Y:S01]  /*00b0*/  LDG.E.U16 R9, desc[UR4][R2.64] ;  /* 0x0000000402097981 */ /* 0x004f62000c1e1500 */
[----:B---3--:R-:W-:-:S03]  /*00c0*/  IMAD R7, R7, UR6, RZ ;  /* 0x0000000607077c24 */ /* 0x008fc6000f8e02ff */
[----:B------:R-:W2:Y:S02]  /*00d0*/  LDG.E.U16 R0, desc[UR4][R2.64+0x2] ;  /* 0x0000020402007981 */ /* 0x000ea4000c1e1500 */
[----:B----4-:R-:W-:-:S04]  /*00e0*/  IADD3 R10, P0, PT, R7, R6, RZ ;  /* 0x00000006070a7210 */ /* 0x010fc80007f1e0ff */
[----:B------:R-:W-:Y:S02]  /*00f0*/  LEA.HI.X.SX32 R7, R7, RZ, 0x1, P0 ;  /* 0x000000ff07077211 */ /* 0x000fe400000f0eff */
[----:B------:R-:W-:Y:S01]  /*0100*/  LEA R8, P0, R10, UR8, 0x2 ;  /* 0x000000080a087c11 */ /* 0x000fe2000f8010ff */
[----:B-----5:R-:W-:-:S03]  /*0110*/  IMAD.WIDE.U32 R4, R9, 0x8, R4 ;  /* 0x0000000809047825 */ /* 0x020fc600078e0004 */
[----:B------:R-:W-:-:S03]  /*0120*/  LEA.HI.X R9, R10, UR9, R7, 0x2, P0 ;  /* 0x000000090a097c11 */ /* 0x000fc600080f1407 */
[----:B------:R-:W3:Y:S04]  /*0130*/  LDG.E.64 R4, desc[UR4][R4.64] ;  /* 0x0000000404047981 */ /* 0x000ee8000c1e1b00 */
[----:B------:R-:W4:Y:S01]  /*0140*/  LDG.E R9, desc[UR4][R8.64] ;  /* 0x0000000408097981 */ /* 0x000f22000c1e1900 */
[----:B--2---:R-:W-:-:S04]  /*0150*/  IMAD R7, R0, UR6, R6 ;  /* 0x0000000600077c24 */ /* 0x004fc8000f8e0206 */
[----:B---3--:R-:W-:-:S05]  /*0160*/  IMAD.WIDE.U32 R6, R7, 0x4, R4 ;  /* 0x0000000407067825 */ /* 0x008fca00078e0004 */
[----:B----4-:R0:W-:Y:S02]  /*0170*/  ATOM.E.ADD.F32.FTZ.RN.STRONG.GPU P0, RZ, desc[UR4][R6.64], R9 ;  /* 0x8000000906ff79a2 */ /* 0x0101e4000c10f304 */
[----:B0-----:R-:W-:Y:S05]  /*0180*/  @P0 EXIT ;  /* 0x000000000000094d */ /* 0x001fea0003800000 */
[----:B------:R-:W0:Y:S02]  /*0190*/  QSPC.E.S P0, RZ, [R6] ;  /* 0x0000000006ff73aa */ /* 0x000e240000000500 */
[----:B0-----:R-:W-:Y:S05]  /*01a0*/  @!P0 BRA `(.L_x_2) ;  /* 0x0000000000188947 */ /* 0x001fea0003800000 */
[----:B------:R-:W-:-:S07]  /*01b0*/  MOV R6, R6 ;  /* 0x0000000600067202 */ /* 0x000fce0000000f00 */
.L_x_3:
[----:B------:R-:W0:Y:S02]  /*01c0*/  LDS R2, [R6] ;  /* 0x0000000006027984 */ /* 0x000e240000000800 */
[----:B0-----:R-:W-:-:S05]  /*01d0*/  FADD R3, R9, R2 ;  /* 0x0000000209037221 */ /* 0x001fca0000000000 */
[----:B------:R-:W0:Y:S02]  /*01e0*/  ATOMS.CAST.SPIN P0, [R6], R2, R3 ;  /* 0x000000020600758d */ /* 0x000e240001800003 */
[----:B0-----:R-:W-:Y:S05]  /*01f0*/  @!P0 BRA `(.L_x_3) ;  /* 0xfffffffc00f08947 */ /* 0x001fea000383ffff */
[----:B------:R-:W-:Y:S05]  /*0200*/  EXIT ;  /* 0x000000000000794d */ /* 0x000fea0003800000 */
.L_x_2:
[----:B------:R-:W0:Y:S02]  /*0210*/  QSPC.E.D P0, RZ, [R6] ;  /* 0x0000000006ff73aa */ /* 0x000e240000000700 */
[----:B0-----:R-:W-:Y:S05]  /*0220*/  @!P0 BRA `(.L_x_4) ;  /* 0x0000000000188947 */ /* 0x001fea0003800000 */
.L_x_5:
[----:B------:R-:W2:Y:S02]  /*0230*/  LD.E R2, [R6] ;  /* 0x0000000006027980 */ /* 0x000ea40000100900 */
[----:B--2---:R-:W-:-:S06]  /*0240*/  FADD R3, R9, R2 ;  /* 0x0000000209037221 */ /* 0x004fcc0000000000 */
[----:B------:R-:W2:Y:S02]  /*0250*/  ATOM.E.CAST.SPIN PT, R3, [R6], R2, R3 ;  /* 0x000000020603738b */ /* 0x000ea400019e0103 */
[----:B--2---:R-:W-:-:S13]  /*0260*/  ISETP.EQ.U32.AND P0, PT, R3, 0x1, PT ;  /* 0x000000010300780c */ /* 0x004fda0003f02070 */
[----:B------:R-:W-:Y:S05]  /*0270*/  @!P0 BRA `(.L_x_5) ;  /* 0xfffffffc00ec8947 */ /* 0x000fea000383ffff */
[----:B------:R-:W-:Y:S05]  /*0280*/  EXIT ;  /* 0x000000000000794d */ /* 0x000fea0003800000 */
.L_x_4:
[----:B------:R-:W2:Y:S02]  /*0290*/  LD.E R0, desc[UR4][R6.64] ;  /* 0x0000000406007980 */ /* 0x000ea4000c101900 */
[----:B--2---:R-:W-:-:S05]  /*02a0*/  FADD R9, R9, R0 ;  /* 0x0000000009097221 */ /* 0x004fca0000000000 */
[----:B------:R-:W-:Y:S01]  /*02b0*/  ST.E desc[UR4][R6.64], R9 ;  /* 0x0000000906007985 */ /* 0x000fe2000c101904 */
[----:B------:R-:W-:Y:S05]  /*02c0*/  EXIT ;  /* 0x000000000000794d */ /* 0x000fea0003800000 */
.L_x_6:
        /* <DEDUP_REMOVED lines=11> */
.L_x_8:


//--------------------- .nv.global.init           --------------------------
	.section	.nv.global.init,"aw",@progbits
.nv.global.init:
	.type		$str,@object
	.size		$str,(.L_0 - $str)
$str:
        /*0000*/ 	.byte	0x25, 0x64, 0x2c, 0x20, 0x25, 0x64, 0x2c, 0x20, 0x25, 0x64, 0x0a, 0x00
.L_0:


//--------------------- .nv.shared.reserved.0     --------------------------
	.section	.nv.shared.reserved.0,"aw",@nobits
	.weak		__nv_reservedSMEM_offset_0_alias
	.size		__nv_reservedSMEM_offset_0_alias, 0, 64
	.other		__nv_reservedSMEM_offset_0_alias,@"STO_CUDA_RESERVED_SHARED STV_DEFAULT"
__nv_reservedSMEM_offset_0_alias:
	.zero		0
	.zero		64


//--------------------- .nv.constant0._Z8TestLanev --------------------------
	.section	.nv.constant0._Z8TestLanev,"a",@progbits
	.sectionflags	@""
	.align	4
.nv.constant0._Z8TestLanev:
	.zero		896


//--------------------- .nv.constant0._Z17SumPoolingByBatchiPKSt4pairIttEPKfPPf --------------------------
	.section	.nv.constant0._Z17SumPoolingByBatchiPKSt4pairIttEPKfPPf,"a",@progbits
	.sectionflags	@""
	.align	4
.nv.constant0._Z17SumPoolingByBatchiPKSt4pairIttEPKfPPf:
	.zero		928


//--------------------- SYMBOLS --------------------------

	.type		.nv.reservedSmem.offset0,@object
	.size		.nv.reservedSmem.offset0,0x4
	.type		vprintf,@function
